	.headerflags	@"EF_CUDA_TEXMODE_UNIFIED EF_CUDA_64BIT_ADDRESS EF_CUDA_ACCELERATORS EF_CUDA_SM90 EF_CUDA_VIRTUAL_SM(EF_CUDA_SM90)"
	.elftype	@"ET_EXEC"


//--------------------- .nv.info                  --------------------------
	.section	.nv.info,"",@"SHT_CUDA_INFO"
	.align	4


	//----- nvinfo : EIATTR_REGCOUNT
	.align		4
        /*0000*/ 	.byte	0x04, 0x2f
        /*0002*/ 	.short	(.L_3 - .L_2)
	.align		4
.L_2:
        /*0004*/ 	.word	index@(triton_poi_fused__native_batch_norm_legit_no_training_8)
        /*0008*/ 	.word	0x00000012


	//----- nvinfo : EIATTR_MIN_STACK_SIZE
	.align		4
.L_3:
        /*000c*/ 	.byte	0x04, 0x12
        /*000e*/ 	.short	(.L_5 - .L_4)
	.align		4
.L_4:
        /*0010*/ 	.word	index@(triton_poi_fused__native_batch_norm_legit_no_training_8)
        /*0014*/ 	.word	0x00000000


	//----- nvinfo : EIATTR_FRAME_SIZE
	.align		4
.L_5:
        /*0018*/ 	.byte	0x04, 0x11
        /*001a*/ 	.short	(.L_7 - .L_6)
	.align		4
.L_6:
        /*001c*/ 	.word	index@(triton_poi_fused__native_batch_norm_legit_no_training_8)
        /*0020*/ 	.word	0x00000000


	//----- nvinfo : EIATTR_MIN_STACK_SIZE
	.align		4
.L_7:
        /*0024*/ 	.byte	0x04, 0x12
        /*0026*/ 	.short	(.L_9 - .L_8)
	.align		4
.L_8:
        /*0028*/ 	.word	index@(triton_poi_fused__native_batch_norm_legit_no_training_8)
        /*002c*/ 	.word	0x00000000
.L_9:


//--------------------- .nv.info.triton_poi_fused__native_batch_norm_legit_no_training_8 --------------------------
	.section	.nv.info.triton_poi_fused__native_batch_norm_legit_no_training_8,"",@"SHT_CUDA_INFO"
	.sectionflags	@""
	.align	4


	//----- nvinfo : EIATTR_CUDA_API_VERSION
	.align		4
        /*0000*/ 	.byte	0x04, 0x37
        /*0002*/ 	.short	(.L_11 - .L_10)
.L_10:
        /*0004*/ 	.word	0x0000007c


	//----- nvinfo : EIATTR_KPARAM_INFO
	.align		4
.L_11:
        /*0008*/ 	.byte	0x04, 0x17
        /*000a*/ 	.short	(.L_13 - .L_12)
.L_12:
        /*000c*/ 	.word	0x00000000
        /*0010*/ 	.short	0x0006
        /*0012*/ 	.short	0x0030
        /*0014*/ 	.byte	0x00, 0xf0, 0x11, 0x00


	//----- nvinfo : EIATTR_KPARAM_INFO
	.align		4
.L_13:
        /*0018*/ 	.byte	0x04, 0x17
        /*001a*/ 	.short	(.L_15 - .L_14)
.L_14:
        /*001c*/ 	.word	0x00000000
        /*0020*/ 	.short	0x0005
        /*0022*/ 	.short	0x0028
        /*0024*/ 	.byte	0x00, 0xf4, 0x21, 0x00


	//----- nvinfo : EIATTR_KPARAM_INFO
	.align		4
.L_15:
        /*0028*/ 	.byte	0x04, 0x17
        /*002a*/ 	.short	(.L_17 - .L_16)
.L_16:
        /*002c*/ 	.word	0x00000000
        /*0030*/ 	.short	0x0004
        /*0032*/ 	.short	0x0020
        /*0034*/ 	.byte	0x00, 0xf4, 0x21, 0x00


	//----- nvinfo : EIATTR_KPARAM_INFO
	.align		4
.L_17:
        /*0038*/ 	.byte	0x04, 0x17
        /*003a*/ 	.short	(.L_19 - .L_18)
.L_18:
        /*003c*/ 	.word	0x00000000
        /*0040*/ 	.short	0x0003
        /*0042*/ 	.short	0x0018
        /*0044*/ 	.byte	0x00, 0xf4, 0x21, 0x00


	//----- nvinfo : EIATTR_KPARAM_INFO
	.align		4
.L_19:
        /*0048*/ 	.byte	0x04, 0x17
        /*004a*/ 	.short	(.L_21 - .L_20)
.L_20:
        /*004c*/ 	.word	0x00000000
        /*0050*/ 	.short	0x0002
        /*0052*/ 	.short	0x0010
        /*0054*/ 	.byte	0x00, 0xf4, 0x21, 0x00


	//----- nvinfo : EIATTR_KPARAM_INFO
	.align		4
.L_21:
        /*0058*/ 	.byte	0x04, 0x17
        /*005a*/ 	.short	(.L_23 - .L_22)
.L_22:
        /*005c*/ 	.word	0x00000000
        /*0060*/ 	.short	0x0001
        /*0062*/ 	.short	0x0008
        /*0064*/ 	.byte	0x00, 0xf4, 0x21, 0x00


	//----- nvinfo : EIATTR_KPARAM_INFO
	.align		4
.L_23:
        /*0068*/ 	.byte	0x04, 0x17
        /*006a*/ 	.short	(.L_25 - .L_24)
.L_24:
        /*006c*/ 	.word	0x00000000
        /*0070*/ 	.short	0x0000
        /*0072*/ 	.short	0x0000
        /*0074*/ 	.byte	0x00, 0xf4, 0x21, 0x00


	//----- nvinfo : EIATTR_SPARSE_MMA_MASK
	.align		4
.L_25:
        /*0078*/ 	.byte	0x03, 0x50
        /*007a*/ 	.short	0x0000


	//----- nvinfo : EIATTR_MAXREG_COUNT
	.align		4
        /*007c*/ 	.byte	0x03, 0x1b
        /*007e*/ 	.short	0x00ff


	//----- nvinfo : EIATTR_EXIT_INSTR_OFFSETS
	.align		4
        /*0080*/ 	.byte	0x04, 0x1c
        /*0082*/ 	.short	(.L_27 - .L_26)


	//   ....[0]....
.L_26:
        /*0084*/ 	.word	0x00000300


	//   ....[1]....
        /*0088*/ 	.word	0x00000320


	//----- nvinfo : EIATTR_REQNTID
	.align		4
.L_27:
        /*008c*/ 	.byte	0x04, 0x10
        /*008e*/ 	.short	(.L_29 - .L_28)
.L_28:
        /*0090*/ 	.word	0x00000080
        /*0094*/ 	.word	0x00000001
        /*0098*/ 	.word	0x00000001


	//----- nvinfo : EIATTR_CBANK_PARAM_SIZE
	.align		4
.L_29:
        /*009c*/ 	.byte	0x03, 0x19
        /*009e*/ 	.short	0x0034


	//----- nvinfo : EIATTR_PARAM_CBANK
	.align		4
        /*00a0*/ 	.byte	0x04, 0x0a
        /*00a2*/ 	.short	(.L_31 - .L_30)
	.align		4
.L_30:
        /*00a4*/ 	.word	index@(.nv.constant0.triton_poi_fused__native_batch_norm_legit_no_training_8)
        /*00a8*/ 	.short	0x0210
        /*00aa*/ 	.short	0x0034


	//----- nvinfo : EIATTR_SW_WAR
	.align		4
.L_31:
        /*00ac*/ 	.byte	0x04, 0x36
        /*00ae*/ 	.short	(.L_33 - .L_32)
.L_32:
        /*00b0*/ 	.word	0x00000008
.L_33:


//--------------------- .nv.callgraph             --------------------------
	.section	.nv.callgraph,"",@"SHT_CUDA_CALLGRAPH"
	.align	4
	.sectionentsize	8
	.align		4
        /*0000*/ 	.word	0x00000000
	.align		4
        /*0004*/ 	.word	0xffffffff
	.align		4
        /*0008*/ 	.word	0x00000000
	.align		4
        /*000c*/ 	.word	0xfffffffe
	.align		4
        /*0010*/ 	.word	0x00000000
	.align		4
        /*0014*/ 	.word	0xfffffffd
	.align		4
        /*0018*/ 	.word	0x00000000
	.align		4
        /*001c*/ 	.word	0xfffffffc


//--------------------- .nv.constant4             --------------------------
	.section	.nv.constant4,"a",@progbits
	.align	8
	.align		8
.nv.constant4:
        /*0000*/ 	.dword	_$_str
	.align		8
        /*0008*/ 	.dword	_$_str_$_2


//--------------------- .text.triton_poi_fused__native_batch_norm_legit_no_training_8 --------------------------
	.section	.text.triton_poi_fused__native_batch_norm_legit_no_training_8,"ax",@progbits
	.align	128
        .global         triton_poi_fused__native_batch_norm_legit_no_training_8
        .type           triton_poi_fused__native_batch_norm_legit_no_training_8,@function
        .size           triton_poi_fused__native_batch_norm_legit_no_training_8,(.L_x_1 - triton_poi_fused__native_batch_norm_legit_no_training_8)
        .other          triton_poi_fused__native_batch_norm_legit_no_training_8,@"STO_CUDA_ENTRY STV_DEFAULT"
triton_poi_fused__native_batch_norm_legit_no_training_8:
.text.triton_poi_fused__native_batch_norm_legit_no_training_8:
[----:B------:R-:W0:Y:S01]  /*0000*/  LDC R1, c[0x0][0x28] ;  /* 0x00000a00ff017b82 */ /* 0x000e220000000800 */
[----:B------:R-:W1:Y:S07]  /*0010*/  S2R R0, SR_TID.X ;  /* 0x0000000000007919 */ /* 0x000e6e0000002100 */
[----:B------:R-:W2:Y:S01]  /*0020*/  LDC.64 R8, c[0x0][0x220] ;  /* 0x00008800ff087b82 */ /* 0x000ea20000000a00 */
[----:B------:R-:W-:Y:S01]  /*0030*/  HFMA2.MMA R14, -RZ, RZ, 0, 0 ;  /* 0x00000000ff0e7435 */ /* 0x000fe200000001ff */
[----:B------:R-:W-:Y:S01]  /*0040*/  ULDC.64 UR4, c[0x0][0x208] ;  /* 0x0000820000047ab9 */ /* 0x000fe20000000a00 */
[----:B------:R-:W3:Y:S05]  /*0050*/  S2R R3, SR_CTAID.X ;  /* 0x0000000000037919 */ /* 0x000eea0000002500 */
[----:B------:R-:W4:Y:S08]  /*0060*/  LDC.64 R4, c[0x0][0x210] ;  /* 0x00008400ff047b82 */ /* 0x000f300000000a00 */
[----:B------:R-:W5:Y:S08]  /*0070*/  LDC.64 R6, c[0x0][0x218] ;  /* 0x00008600ff067b82 */ /* 0x000f700000000a00 */
[----:B------:R-:W5:Y:S01]  /*0080*/  LDC.64 R10, c[0x0][0x228] ;  /* 0x00008a00ff0a7b82 */ /* 0x000f620000000a00 */
[----:B-1----:R-:W-:-:S07]  /*0090*/  LOP3.LUT R0, R0, 0x7f, RZ, 0xc0, !PT ;  /* 0x0000007f00007812 */ /* 0x002fce00078ec0ff */
[----:B------:R-:W1:Y:S01]  /*00a0*/  LDC.64 R12, c[0x0][0x230] ;  /* 0x00008c00ff0c7b82 */ /* 0x000e620000000a00 */
[----:B---3--:R-:W-:Y:S02]  /*00b0*/  SHF.R.S32.HI R2, RZ, 0x18, R3 ;  /* 0x00000018ff027819 */ /* 0x008fe40000011403 */
[----:B------:R-:W-:Y:S02]  /*00c0*/  LEA R0, R3, R0, 0x7 ;  /* 0x0000000003007211 */ /* 0x000fe400078e38ff */
[----:B------:R-:W-:Y:S02]  /*00d0*/  SGXT R3, R2, 0x1 ;  /* 0x000000010203781a */ /* 0x000fe40000000200 */
[----:B------:R-:W-:Y:S02]  /*00e0*/  ISETP.GE.AND P2, PT, R0, 0x800, PT ;  /* 0x000008000000780c */ /* 0x000fe40003f46270 */
[----:B------:R-:W-:-:S04]  /*00f0*/  LEA.HI R3, R3, R0, RZ, 0x6 ;  /* 0x0000000003037211 */ /* 0x000fc800078f30ff */
[----:B------:R-:W-:-:S04]  /*0100*/  SHF.R.S32.HI R3, RZ, 0x6, R3 ;  /* 0x00000006ff037819 */ /* 0x000fc80000011403 */
[----:B------:R-:W-:-:S04]  /*0110*/  LEA.HI R2, R3, R3, RZ, 0x3 ;  /* 0x0000000303027211 */ /* 0x000fc800078f18ff */
[----:B------:R-:W-:-:S04]  /*0120*/  LOP3.LUT R2, R2, 0xfffffff8, RZ, 0xc0, !PT ;  /* 0xfffffff802027812 */ /* 0x000fc800078ec0ff */
[----:B------:R-:W-:-:S05]  /*0130*/  IADD3 R15, R3, -R2, RZ ;  /* 0x80000002030f7210 */ /* 0x000fca0007ffe0ff */
[----:B--2---:R-:W-:-:S05]  /*0140*/  IMAD.WIDE R8, R15, 0x4, R8 ;  /* 0x000000040f087825 */ /* 0x004fca00078e0208 */
[----:B------:R2:W3:Y:S01]  /*0150*/  @!P2 LDG.E.EL R14, desc[UR4][R8.64] ;  /* 0x00000004080ea981 */ /* 0x0004e2000c2e1900 */
[----:B------:R-:W-:Y:S01]  /*0160*/  CS2R R2, SRZ ;  /* 0x0000000000027805 */ /* 0x000fe2000001ff00 */
[----:B----4-:R-:W-:-:S04]  /*0170*/  IMAD.WIDE R4, R0, 0x4, R4 ;  /* 0x0000000400047825 */ /* 0x010fc800078e0204 */
[C---:B-----5:R-:W-:Y:S01]  /*0180*/  IMAD.WIDE R6, R15.reuse, 0x4, R6 ;  /* 0x000000040f067825 */ /* 0x060fe200078e0206 */
[----:B------:R4:W5:Y:S03]  /*0190*/  @!P2 LDG.E R2, desc[UR4][R4.64] ;  /* 0x000000040402a981 */ /* 0x000966000c1e1900 */
[C---:B0-2---:R-:W-:Y:S01]  /*01a0*/  IMAD.WIDE R8, R15.reuse, 0x4, R10 ;  /* 0x000000040f087825 */ /* 0x045fe200078e020a */
[----:B------:R0:W5:Y:S03]  /*01b0*/  @!P2 LDG.E.EL R3, desc[UR4][R6.64] ;  /* 0x000000040603a981 */ /* 0x000166000c2e1900 */
[----:B-1----:R-:W-:Y:S01]  /*01c0*/  IMAD.WIDE R10, R15, 0x4, R12 ;  /* 0x000000040f0a7825 */ /* 0x002fe200078e020c */
[----:B------:R-:W-:Y:S01]  /*01d0*/  CS2R R12, SRZ ;  /* 0x00000000000c7805 */ /* 0x000fe2000001ff00 */
[----:B----4-:R-:W1:Y:S05]  /*01e0*/  LDC.64 R4, c[0x0][0x238] ;  /* 0x00008e00ff047b82 */ /* 0x010e6a0000000a00 */
[----:B------:R-:W2:Y:S04]  /*01f0*/  @!P2 LDG.E.EL R12, desc[UR4][R8.64] ;  /* 0x00000004080ca981 */ /* 0x000ea8000c2e1900 */
[----:B------:R-:W2:Y:S01]  /*0200*/  @!P2 LDG.E.EL R13, desc[UR4][R10.64] ;  /* 0x000000040a0da981 */ /* 0x000ea2000c2e1900 */
[----:B0-----:R-:W-:Y:S01]  /*0210*/  MOV R6, 0x3e800000 ;  /* 0x3e80000000067802 */ /* 0x001fe20000000f00 */
[----:B---3--:R-:W-:-:S04]  /*0220*/  FADD R14, R14, 0.0010000000474974513054 ;  /* 0x3a83126f0e0e7421 */ /* 0x008fc80000000000 */
[----:B------:R-:W0:Y:S01]  /*0230*/  MUFU.SQRT R15, R14 ;  /* 0x0000000e000f7308 */ /* 0x000e220000002000 */
[----:B-----5:R-:W-:Y:S01]  /*0240*/  FADD R2, -R3, R2 ;  /* 0x0000000203027221 */ /* 0x020fe20000000100 */
[C---:B0-----:R-:W-:Y:S02]  /*0250*/  FSETP.GT.AND P0, PT, R15.reuse, 8.50705917302346158658e+37, PT ;  /* 0x7e8000000f00780b */ /* 0x041fe40003f04000 */
[----:B------:R-:W-:Y:S02]  /*0260*/  FSETP.GEU.AND P1, PT, R15, 1.175494350822287508e-38, PT ;  /* 0x008000000f00780b */ /* 0x000fe40003f2e000 */
[----:B------:R-:W-:-:S09]  /*0270*/  FSEL R6, R6, 1, P0 ;  /* 0x3f80000006067808 */ /* 0x000fd20000000000 */
[----:B------:R-:W-:Y:S02]  /*0280*/  @P0 FMUL R15, R15, 0.25 ;  /* 0x3e8000000f0f0820 */ /* 0x000fe40000400000 */
[----:B------:R-:W-:Y:S02]  /*0290*/  @!P1 FMUL R6, R6, 16777216 ;  /* 0x4b80000006069820 */ /* 0x000fe40000400000 */
[----:B------:R-:W-:-:S06]  /*02a0*/  @!P1 FMUL R15, R15, 16777216 ;  /* 0x4b8000000f0f9820 */ /* 0x000fcc0000400000 */
[----:B------:R-:W0:Y:S02]  /*02b0*/  MUFU.RCP R15, R15 ;  /* 0x0000000f000f7308 */ /* 0x000e240000001000 */
[----:B0-----:R-:W-:-:S04]  /*02c0*/  FMUL R3, R15, R6 ;  /* 0x000000060f037220 */ /* 0x001fc80000400000 */
[----:B------:R-:W-:Y:S01]  /*02d0*/  FMUL R6, R2, R3 ;  /* 0x0000000302067220 */ /* 0x000fe20000400000 */
[----:B-1----:R-:W-:-:S04]  /*02e0*/  IMAD.WIDE R2, R0, 0x4, R4 ;  /* 0x0000000400027825 */ /* 0x002fc800078e0204 */
[----:B--2---:R-:W-:Y:S01]  /*02f0*/  FFMA R13, R6, R12, R13 ;  /* 0x0000000c060d7223 */ /* 0x004fe2000000000d */
[----:B------:R-:W-:Y:S06]  /*0300*/  @P2 EXIT ;  /* 0x000000000000294d */ /* 0x000fec0003800000 */
[----:B------:R-:W-:Y:S01]  /*0310*/  STG.E desc[UR4][R2.64], R13 ;  /* 0x0000000d02007986 */ /* 0x000fe2000c101904 */
[----:B------:R-:W-:Y:S05]  /*0320*/  EXIT ;  /* 0x000000000000794d */ /* 0x000fea0003800000 */
.L_x_0:
[----:B------:R-:W-:-:S00]  /*0330*/  BRA `(.L_x_0) ;  /* 0xfffffffc00fc7947 */ /* 0x000fc0000383ffff */
[----:B------:R-:W-:-:S00]  /*0340*/  NOP ;  /* 0x0000000000007918 */ /* 0x000fc00000000000 */
        /* <DEDUP_REMOVED lines=11> */
.L_x_1:


//--------------------- .nv.global.init           --------------------------
	.section	.nv.global.init,"aw",@progbits
.nv.global.init:
	.type		_$_str,@object
	.size		_$_str,(_$_str_$_2 - _$_str)
_$_str:
        /*0000*/ 	.byte	0x5f, 0x5f, 0x43, 0x55, 0x44, 0x41, 0x5f, 0x46, 0x54, 0x5a, 0x00
	.type		_$_str_$_2,@object
	.size		_$_str_$_2,(.L_1 - _$_str_$_2)
_$_str_$_2:
        /*000b*/ 	.byte	0x5f, 0x5f, 0x43, 0x55, 0x44, 0x41, 0x5f, 0x50, 0x52, 0x45, 0x43, 0x5f, 0x53, 0x51, 0x52, 0x54
        /*001b*/ 	.byte	0x00
.L_1:


//--------------------- .nv.constant0.triton_poi_fused__native_batch_norm_legit_no_training_8 --------------------------
	.section	.nv.constant0.triton_poi_fused__native_batch_norm_legit_no_training_8,"a",@progbits
	.sectionflags	@""
	.align	4
.nv.constant0.triton_poi_fused__native_batch_norm_legit_no_training_8:
	.zero		580
